	.headerflags	@"EF_CUDA_TEXMODE_UNIFIED EF_CUDA_64BIT_ADDRESS EF_CUDA_ACCELERATORS EF_CUDA_SM90 EF_CUDA_VIRTUAL_SM(EF_CUDA_SM90)"
	.elftype	@"ET_EXEC"


//--------------------- .nv.info                  --------------------------
	.section	.nv.info,"",@"SHT_CUDA_INFO"
	.align	4


	//----- nvinfo : EIATTR_REGCOUNT
	.align		4
        /*0000*/ 	.byte	0x04, 0x2f
        /*0002*/ 	.short	(.L_1 - .L_0)
	.align		4
.L_0:
        /*0004*/ 	.word	index@(triton_poi_fused_avg_pool2d_31)
        /*0008*/ 	.word	0x00000020


	//----- nvinfo : EIATTR_MIN_STACK_SIZE
	.align		4
.L_1:
        /*000c*/ 	.byte	0x04, 0x12
        /*000e*/ 	.short	(.L_3 - .L_2)
	.align		4
.L_2:
        /*0010*/ 	.word	index@(triton_poi_fused_avg_pool2d_31)
        /*0014*/ 	.word	0x00000000


	//----- nvinfo : EIATTR_FRAME_SIZE
	.align		4
.L_3:
        /*0018*/ 	.byte	0x04, 0x11
        /*001a*/ 	.short	(.L_5 - .L_4)
	.align		4
.L_4:
        /*001c*/ 	.word	index@(triton_poi_fused_avg_pool2d_31)
        /*0020*/ 	.word	0x00000000


	//----- nvinfo : EIATTR_MIN_STACK_SIZE
	.align		4
.L_5:
        /*0024*/ 	.byte	0x04, 0x12
        /*0026*/ 	.short	(.L_7 - .L_6)
	.align		4
.L_6:
        /*0028*/ 	.word	index@(triton_poi_fused_avg_pool2d_31)
        /*002c*/ 	.word	0x00000000
.L_7:


//--------------------- .nv.info.triton_poi_fused_avg_pool2d_31 --------------------------
	.section	.nv.info.triton_poi_fused_avg_pool2d_31,"",@"SHT_CUDA_INFO"
	.sectionflags	@""
	.align	4


	//----- nvinfo : EIATTR_CUDA_API_VERSION
	.align		4
        /*0000*/ 	.byte	0x04, 0x37
        /*0002*/ 	.short	(.L_9 - .L_8)
.L_8:
        /*0004*/ 	.word	0x0000007c


	//----- nvinfo : EIATTR_KPARAM_INFO
	.align		4
.L_9:
        /*0008*/ 	.byte	0x04, 0x17
        /*000a*/ 	.short	(.L_11 - .L_10)
.L_10:
        /*000c*/ 	.word	0x00000000
        /*0010*/ 	.short	0x0002
        /*0012*/ 	.short	0x0010
        /*0014*/ 	.byte	0x00, 0xf0, 0x11, 0x00


	//----- nvinfo : EIATTR_KPARAM_INFO
	.align		4
.L_11:
        /*0018*/ 	.byte	0x04, 0x17
        /*001a*/ 	.short	(.L_13 - .L_12)
.L_12:
        /*001c*/ 	.word	0x00000000
        /*0020*/ 	.short	0x0001
        /*0022*/ 	.short	0x0008
        /*0024*/ 	.byte	0x00, 0xf4, 0x21, 0x00


	//----- nvinfo : EIATTR_KPARAM_INFO
	.align		4
.L_13:
        /*0028*/ 	.byte	0x04, 0x17
        /*002a*/ 	.short	(.L_15 - .L_14)
.L_14:
        /*002c*/ 	.word	0x00000000
        /*0030*/ 	.short	0x0000
        /*0032*/ 	.short	0x0000
        /*0034*/ 	.byte	0x00, 0xf4, 0x21, 0x00


	//----- nvinfo : EIATTR_SPARSE_MMA_MASK
	.align		4
.L_15:
        /*0038*/ 	.byte	0x03, 0x50
        /*003a*/ 	.short	0x0000


	//----- nvinfo : EIATTR_MAXREG_COUNT
	.align		4
        /*003c*/ 	.byte	0x03, 0x1b
        /*003e*/ 	.short	0x00ff


	//----- nvinfo : EIATTR_EXIT_INSTR_OFFSETS
	.align		4
        /*0040*/ 	.byte	0x04, 0x1c
        /*0042*/ 	.short	(.L_17 - .L_16)


	//   ....[0]....
.L_16:
        /*0044*/ 	.word	0x000008d0


	//----- nvinfo : EIATTR_REQNTID
	.align		4
.L_17:
        /*0048*/ 	.byte	0x04, 0x10
        /*004a*/ 	.short	(.L_19 - .L_18)
.L_18:
        /*004c*/ 	.word	0x00000080
        /*0050*/ 	.word	0x00000001
        /*0054*/ 	.word	0x00000001


	//----- nvinfo : EIATTR_CBANK_PARAM_SIZE
	.align		4
.L_19:
        /*0058*/ 	.byte	0x03, 0x19
        /*005a*/ 	.short	0x0014


	//----- nvinfo : EIATTR_PARAM_CBANK
	.align		4
        /*005c*/ 	.byte	0x04, 0x0a
        /*005e*/ 	.short	(.L_21 - .L_20)
	.align		4
.L_20:
        /*0060*/ 	.word	index@(.nv.constant0.triton_poi_fused_avg_pool2d_31)
        /*0064*/ 	.short	0x0210
        /*0066*/ 	.short	0x0014


	//----- nvinfo : EIATTR_SW_WAR
	.align		4
.L_21:
        /*0068*/ 	.byte	0x04, 0x36
        /*006a*/ 	.short	(.L_23 - .L_22)
.L_22:
        /*006c*/ 	.word	0x00000008
.L_23:


//--------------------- .nv.callgraph             --------------------------
	.section	.nv.callgraph,"",@"SHT_CUDA_CALLGRAPH"
	.align	4
	.sectionentsize	8
	.align		4
        /*0000*/ 	.word	0x00000000
	.align		4
        /*0004*/ 	.word	0xffffffff
	.align		4
        /*0008*/ 	.word	0x00000000
	.align		4
        /*000c*/ 	.word	0xfffffffe
	.align		4
        /*0010*/ 	.word	0x00000000
	.align		4
        /*0014*/ 	.word	0xfffffffd
	.align		4
        /*0018*/ 	.word	0x00000000
	.align		4
        /*001c*/ 	.word	0xfffffffc


//--------------------- .text.triton_poi_fused_avg_pool2d_31 --------------------------
	.section	.text.triton_poi_fused_avg_pool2d_31,"ax",@progbits
	.align	128
        .global         triton_poi_fused_avg_pool2d_31
        .type           triton_poi_fused_avg_pool2d_31,@function
        .size           triton_poi_fused_avg_pool2d_31,(.L_x_1 - triton_poi_fused_avg_pool2d_31)
        .other          triton_poi_fused_avg_pool2d_31,@"STO_CUDA_ENTRY STV_DEFAULT"
triton_poi_fused_avg_pool2d_31:
.text.triton_poi_fused_avg_pool2d_31:
[----:B------:R-:W-:Y:S01]  /*0000*/  LDC R1, c[0x0][0x28] ;  /* 0x00000a00ff017b82 */ /* 0x000fe20000000800 */
[----:B------:R-:W1:Y:S07]  /*0010*/  S2R R0, SR_TID.X ;  /* 0x0000000000007919 */ /* 0x000e6e0000002100 */
[----:B------:R-:W2:Y:S01]  /*0020*/  LDC.64 R8, c[0x0][0x210] ;  /* 0x00008400ff087b82 */ /* 0x000ea20000000a00 */
[----:B------:R-:W-:Y:S01]  /*0030*/  CS2R R10, SRZ ;  /* 0x00000000000a7805 */ /* 0x000fe2000001ff00 */
[----:B------:R-:W-:Y:S01]  /*0040*/  ULDC.64 UR4, c[0x0][0x208] ;  /* 0x0000820000047ab9 */ /* 0x000fe20000000a00 */
[----:B------:R-:W3:Y:S01]  /*0050*/  S2R R5, SR_CTAID.X ;  /* 0x0000000000057919 */ /* 0x000ee20000002500 */
[----:B-1----:R-:W-:Y:S01]  /*0060*/  IMAD.SHL.U32 R0, R0, 0x2, RZ ;  /* 0x0000000200007824 */ /* 0x002fe200078e00ff */
[----:B---3--:R-:W-:-:S04]  /*0070*/  SHF.R.S32.HI R3, RZ, 0x17, R5 ;  /* 0x00000017ff037819 */ /* 0x008fc80000011405 */
[----:B------:R-:W-:Y:S02]  /*0080*/  LOP3.LUT R0, R0, 0xfe, RZ, 0xc0, !PT ;  /* 0x000000fe00007812 */ /* 0x000fe400078ec0ff */
[----:B------:R-:W-:-:S03]  /*0090*/  SGXT R3, R3, 0x1 ;  /* 0x000000010303781a */ /* 0x000fc60000000200 */
[----:B------:R-:W-:-:S05]  /*00a0*/  IMAD R2, R5, 0x100, R0 ;  /* 0x0000010005027824 */ /* 0x000fca00078e0200 */
[CC--:B------:R-:W-:Y:S02]  /*00b0*/  LEA.HI R0, R3.reuse, R2.reuse, RZ, 0x8 ;  /* 0x0000000203007211 */ /* 0x0c0fe400078f40ff */
[----:B------:R-:W-:Y:S02]  /*00c0*/  LEA.HI R3, R3, R2, RZ, 0xb ;  /* 0x0000000203037211 */ /* 0x000fe400078f58ff */
[----:B------:R-:W-:Y:S02]  /*00d0*/  SHF.R.S32.HI R0, RZ, 0x8, R0 ;  /* 0x00000008ff007819 */ /* 0x000fe40000011400 */
[----:B------:R-:W-:Y:S02]  /*00e0*/  SHF.R.S32.HI R6, RZ, 0xb, R3 ;  /* 0x0000000bff067819 */ /* 0x000fe40000011403 */
[----:B------:R-:W-:Y:S02]  /*00f0*/  LEA.HI R3, R0, R0, RZ, 0x3 ;  /* 0x0000000000037211 */ /* 0x000fe400078f18ff */
[----:B------:R-:W-:-:S02]  /*0100*/  LEA.HI R4, R6, R6, RZ, 0x3 ;  /* 0x0000000606047211 */ /* 0x000fc400078f18ff */
[----:B------:R-:W-:Y:S02]  /*0110*/  LOP3.LUT R3, R3, 0xfffffff8, RZ, 0xc0, !PT ;  /* 0xfffffff803037812 */ /* 0x000fe400078ec0ff */
[----:B------:R-:W-:-:S03]  /*0120*/  LOP3.LUT R5, R4, 0xfffffff8, RZ, 0xc0, !PT ;  /* 0xfffffff804057812 */ /* 0x000fc600078ec0ff */
[----:B------:R-:W-:Y:S02]  /*0130*/  IMAD.IADD R3, R0, 0x1, -R3 ;  /* 0x0000000100037824 */ /* 0x000fe400078e0a03 */
[----:B------:R-:W-:Y:S02]  /*0140*/  IMAD.IADD R6, R6, 0x1, -R5 ;  /* 0x0000000106067824 */ /* 0x000fe400078e0a05 */
[C---:B------:R-:W-:Y:S01]  /*0150*/  VIADD R5, R2.reuse, 0xfffff700 ;  /* 0xfffff70002057836 */ /* 0x040fe20000000000 */
[C---:B------:R-:W-:Y:S02]  /*0160*/  ISETP.GT.AND P1, PT, R3.reuse, RZ, PT ;  /* 0x000000ff0300720c */ /* 0x040fe40003f24270 */
[----:B------:R-:W-:Y:S01]  /*0170*/  ISETP.GT.AND P3, PT, R3, -0x1, PT ;  /* 0xffffffff0300780c */ /* 0x000fe20003f64270 */
[----:B------:R-:W-:Y:S01]  /*0180*/  VIADD R15, R2, 0xfffff800 ;  /* 0xfffff800020f7836 */ /* 0x000fe20000000000 */
[C---:B------:R-:W-:Y:S01]  /*0190*/  ISETP.GT.AND P0, PT, R6.reuse, RZ, P1 ;  /* 0x000000ff0600720c */ /* 0x040fe20000f04270 */
[----:B--2---:R-:W-:Y:S01]  /*01a0*/  IMAD.WIDE R4, R5, 0x4, R8 ;  /* 0x0000000405047825 */ /* 0x004fe200078e0208 */
[----:B------:R-:W-:-:S02]  /*01b0*/  ISETP.GT.AND P3, PT, R6, RZ, P3 ;  /* 0x000000ff0600720c */ /* 0x000fc40001f64270 */
[----:B------:R-:W-:Y:S01]  /*01c0*/  CS2R R18, SRZ ;  /* 0x0000000000127805 */ /* 0x000fe2000001ff00 */
[----:B------:R-:W-:-:S08]  /*01d0*/  IMAD.WIDE R14, R15, 0x4, R8 ;  /* 0x000000040f0e7825 */ /* 0x000fd000078e0208 */
[----:B------:R1:W2:Y:S04]  /*01e0*/  @P0 LDG.E.64 R10, desc[UR4][R4.64] ;  /* 0x00000004040a0981 */ /* 0x0002a8000c1e1b00 */
[----:B------:R-:W3:Y:S01]  /*01f0*/  @P3 LDG.E.64 R18, desc[UR4][R14.64] ;  /* 0x000000040e123981 */ /* 0x000ee2000c1e1b00 */
[----:B------:R-:W-:Y:S01]  /*0200*/  ISETP.GT.AND P1, PT, R6, -0x1, P1 ;  /* 0xffffffff0600780c */ /* 0x000fe20000f24270 */
[----:B------:R-:W-:Y:S01]  /*0210*/  VIADD R21, R2, 0xffffff00 ;  /* 0xffffff0002157836 */ /* 0x000fe20000000000 */
[----:B------:R-:W-:Y:S02]  /*0220*/  LOP3.LUT R0, R6, R3, RZ, 0xfc, !PT ;  /* 0x0000000306007212 */ /* 0x000fe400078efcff */
[----:B------:R-:W-:Y:S01]  /*0230*/  CS2R R16, SRZ ;  /* 0x0000000000107805 */ /* 0x000fe2000001ff00 */
[----:B------:R-:W-:Y:S01]  /*0240*/  VIADD R25, R2, 0xfffff900 ;  /* 0xfffff90002197836 */ /* 0x000fe20000000000 */
[----:B------:R-:W-:Y:S01]  /*0250*/  CS2R R12, SRZ ;  /* 0x00000000000c7805 */ /* 0x000fe2000001ff00 */
[----:B------:R-:W-:Y:S01]  /*0260*/  IMAD.WIDE R20, R21, 0x4, R8 ;  /* 0x0000000415147825 */ /* 0x000fe200078e0208 */
[----:B------:R-:W-:-:S03]  /*0270*/  ISETP.GT.AND P6, PT, R0, -0x1, PT ;  /* 0xffffffff0000780c */ /* 0x000fc60003fc4270 */
[C---:B-1----:R-:W-:Y:S02]  /*0280*/  VIADD R5, R3.reuse, 0x1 ;  /* 0x0000000103057836 */ /* 0x042fe40000000000 */
[----:B------:R-:W-:Y:S01]  /*0290*/  VIADD R0, R6, 0x1 ;  /* 0x0000000106007836 */ /* 0x000fe20000000000 */
[----:B------:R1:W4:Y:S01]  /*02a0*/  @P1 LDG.E.64 R16, desc[UR4][R20.64] ;  /* 0x0000000414101981 */ /* 0x000322000c1e1b00 */
[----:B------:R-:W-:Y:S02]  /*02b0*/  VIADD R28, R3, 0x2 ;  /* 0x00000002031c7836 */ /* 0x000fe40000000000 */
[----:B------:R-:W-:Y:S01]  /*02c0*/  IMAD.WIDE R22, R2, 0x4, R8 ;  /* 0x0000000402167825 */ /* 0x000fe200078e0208 */
[----:B------:R-:W-:-:S03]  /*02d0*/  ISETP.GE.U32.AND P2, PT, R0, 0x8, PT ;  /* 0x000000080000780c */ /* 0x000fc60003f46070 */
[--C-:B-1----:R-:W-:Y:S01]  /*02e0*/  IMAD.WIDE R20, R25, 0x4, R8.reuse ;  /* 0x0000000419147825 */ /* 0x102fe200078e0208 */
[----:B------:R-:W-:Y:S01]  /*02f0*/  ISETP.GT.AND P4, PT, R3, RZ, !P2 ;  /* 0x000000ff0300720c */ /* 0x000fe20005784270 */
[----:B------:R1:W5:Y:S02]  /*0300*/  @P6 LDG.E.64 R12, desc[UR4][R22.64] ;  /* 0x00000004160c6981 */ /* 0x000364000c1e1b00 */
[C---:B------:R-:W-:Y:S02]  /*0310*/  VIADD R27, R2.reuse, 0x100 ;  /* 0x00000100021b7836 */ /* 0x040fe40000000000 */
[----:B------:R-:W-:Y:S02]  /*0320*/  VIADD R29, R2, 0x800 ;  /* 0x00000800021d7836 */ /* 0x000fe40000000000 */
[----:B-1----:R-:W-:-:S04]  /*0330*/  IMAD.WIDE R22, R27, 0x4, R8 ;  /* 0x000000041b167825 */ /* 0x002fc800078e0208 */
[----:B------:R-:W-:-:S04]  /*0340*/  VIADD R27, R2, 0x700 ;  /* 0x00000700021b7836 */ /* 0x000fc80000000000 */
[----:B------:R-:W-:Y:S01]  /*0350*/  IMAD.WIDE R26, R27, 0x4, R8 ;  /* 0x000000041b1a7825 */ /* 0x000fe200078e0208 */
[----:B------:R-:W-:Y:S02]  /*0360*/  CS2R R14, SRZ ;  /* 0x00000000000e7805 */ /* 0x000fe4000001ff00 */
[----:B------:R-:W-:Y:S02]  /*0370*/  ISETP.GT.AND P2, PT, R3, -0x1, !P2 ;  /* 0xffffffff0300780c */ /* 0x000fe40005744270 */
[----:B--2---:R-:W-:Y:S02]  /*0380*/  SEL R4, R10, RZ, P0 ;  /* 0x000000ff0a047207 */ /* 0x004fe40000000000 */
[----:B------:R-:W-:Y:S02]  /*0390*/  SEL R7, R11, RZ, P0 ;  /* 0x000000ff0b077207 */ /* 0x000fe40000000000 */
[----:B------:R-:W-:Y:S02]  /*03a0*/  ISETP.GE.U32.AND P0, PT, R5, 0x8, PT ;  /* 0x000000080500780c */ /* 0x000fe40003f06070 */
[----:B---3--:R-:W-:-:S02]  /*03b0*/  SEL R25, R18, RZ, P3 ;  /* 0x000000ff12197207 */ /* 0x008fc40001800000 */
[----:B------:R-:W-:Y:S02]  /*03c0*/  SEL R24, R19, RZ, P3 ;  /* 0x000000ff13187207 */ /* 0x000fe40001800000 */
[C---:B------:R-:W-:Y:S02]  /*03d0*/  ISETP.GE.AND P3, PT, R3.reuse, 0x7, PT ;  /* 0x000000070300780c */ /* 0x040fe40003f66270 */
[C---:B------:R-:W-:Y:S02]  /*03e0*/  ISETP.GT.AND P5, PT, R6.reuse, RZ, !P0 ;  /* 0x000000ff0600720c */ /* 0x040fe400047a4270 */
[----:B------:R-:W-:Y:S02]  /*03f0*/  ISETP.GT.AND P0, PT, R6, -0x1, !P0 ;  /* 0xffffffff0600780c */ /* 0x000fe40004704270 */
[----:B------:R-:W-:Y:S02]  /*0400*/  SEL R28, R28, RZ, !P3 ;  /* 0x000000ff1c1c7207 */ /* 0x000fe40005800000 */
[----:B------:R-:W-:-:S02]  /*0410*/  ISETP.GT.AND P3, PT, R3, 0x6, PT ;  /* 0x000000060300780c */ /* 0x000fc40003f64270 */
[----:B------:R-:W-:Y:S02]  /*0420*/  CS2R R10, SRZ ;  /* 0x00000000000a7805 */ /* 0x000fe4000001ff00 */
[----:B------:R-:W-:-:S03]  /*0430*/  CS2R R18, SRZ ;  /* 0x0000000000127805 */ /* 0x000fc6000001ff00 */
[----:B------:R-:W2:Y:S04]  /*0440*/  @P5 LDG.E.64 R14, desc[UR4][R20.64] ;  /* 0x00000004140e5981 */ /* 0x000ea8000c1e1b00 */
[----:B------:R1:W3:Y:S04]  /*0450*/  @P0 LDG.E.64 R10, desc[UR4][R22.64] ;  /* 0x00000004160a0981 */ /* 0x0002e8000c1e1b00 */
[----:B------:R4:W3:Y:S01]  /*0460*/  @P4 LDG.E.64 R18, desc[UR4][R26.64] ;  /* 0x000000041a124981 */ /* 0x0008e2000c1e1b00 */
[----:B-1----:R-:W-:-:S04]  /*0470*/  IMAD.WIDE R22, R29, 0x4, R8 ;  /* 0x000000041d167825 */ /* 0x002fc800078e0208 */
[----:B------:R-:W-:Y:S02]  /*0480*/  VIADD R29, R28, 0x9 ;  /* 0x000000091c1d7836 */ /* 0x000fe40000000000 */
[----:B------:R-:W-:Y:S01]  /*0490*/  @!P3 IMAD.MOV R29, RZ, RZ, R28 ;  /* 0x000000ffff1db224 */ /* 0x000fe200078e021c */
[C---:B------:R-:W-:Y:S01]  /*04a0*/  ISETP.GE.AND P3, PT, R6.reuse, 0x7, PT ;  /* 0x000000070600780c */ /* 0x040fe20003f66270 */
[----:B0---4-:R-:W-:-:S05]  /*04b0*/  VIADD R26, R6, 0x2 ;  /* 0x00000002061a7836 */ /* 0x011fca0000000000 */
[----:B------:R-:W-:Y:S02]  /*04c0*/  SEL R26, R26, RZ, !P3 ;  /* 0x000000ff1a1a7207 */ /* 0x000fe40005800000 */
[----:B------:R-:W-:Y:S02]  /*04d0*/  ISETP.GT.AND P3, PT, R6, 0x6, PT ;  /* 0x000000060600780c */ /* 0x000fe40003f64270 */
[----:B------:R-:W-:Y:S02]  /*04e0*/  CS2R R20, SRZ ;  /* 0x0000000000147805 */ /* 0x000fe4000001ff00 */
[----:B------:R-:W-:Y:S01]  /*04f0*/  LOP3.LUT R5, R0, R5, RZ, 0xfc, !PT ;  /* 0x0000000500057212 */ /* 0x000fe200078efcff */
[----:B------:R-:W-:-:S03]  /*0500*/  VIADD R0, R26, 0x9 ;  /* 0x000000091a007836 */ /* 0x000fc60000000000 */
[----:B------:R0:W4:Y:S05]  /*0510*/  @P2 LDG.E.64 R20, desc[UR4][R22.64] ;  /* 0x0000000416142981 */ /* 0x00012a000c1e1b00 */
[----:B------:R-:W-:Y:S01]  /*0520*/  @!P3 IMAD.MOV R0, RZ, RZ, R26 ;  /* 0x000000ffff00b224 */ /* 0x000fe200078e021a */
[----:B------:R-:W-:Y:S01]  /*0530*/  ISETP.GE.U32.AND P3, PT, R5, 0x8, PT ;  /* 0x000000080500780c */ /* 0x000fe20003f66070 */
[----:B0-----:R-:W-:-:S04]  /*0540*/  VIADD R23, R2, 0x900 ;  /* 0x0000090002177836 */ /* 0x001fc80000000000 */
[----:B------:R-:W-:Y:S01]  /*0550*/  IMAD.WIDE R22, R23, 0x4, R8 ;  /* 0x0000000417167825 */ /* 0x000fe200078e0208 */
[----:B------:R-:W-:-:S07]  /*0560*/  CS2R R8, SRZ ;  /* 0x0000000000087805 */ /* 0x000fce000001ff00 */
[----:B------:R-:W4:Y:S01]  /*0570*/  @!P3 LDG.E.64 R8, desc[UR4][R22.64] ;  /* 0x000000041608b981 */ /* 0x000f22000c1e1b00 */
[----:B------:R-:W-:-:S04]  /*0580*/  IMAD.IADD R5, R3, 0x1, R6 ;  /* 0x0000000103057824 */ /* 0x000fc800078e0206 */
[----:B------:R-:W-:-:S05]  /*0590*/  IMAD R5, R3, R6, -R5 ;  /* 0x0000000603057224 */ /* 0x000fca00078e0a05 */
[----:B------:R-:W-:Y:S01]  /*05a0*/  IADD3 R5, R0, R5, R29 ;  /* 0x0000000500057210 */ /* 0x000fe20007ffe01d */
[----:B------:R-:W-:-:S04]  /*05b0*/  IMAD R6, R6, R29, RZ ;  /* 0x0000001d06067224 */ /* 0x000fc800078e02ff */
[----:B------:R-:W-:Y:S02]  /*05c0*/  VIADD R5, R5, 0x1 ;  /* 0x0000000105057836 */ /* 0x000fe40000000000 */
[----:B------:R-:W-:Y:S02]  /*05d0*/  IMAD R3, R3, R0, R6 ;  /* 0x0000000003037224 */ /* 0x000fe400078e0206 */
[----:B------:R-:W-:-:S04]  /*05e0*/  IMAD R0, R0, R29, R5 ;  /* 0x0000001d00007224 */ /* 0x000fc800078e0205 */
[----:B------:R-:W-:Y:S02]  /*05f0*/  IMAD.IADD R0, R0, 0x1, -R3 ;  /* 0x0000000100007824 */ /* 0x000fe400078e0a03 */
[----:B------:R-:W-:Y:S01]  /*0600*/  FADD R25, R4, R25 ;  /* 0x0000001904197221 */ /* 0x000fe20000000000 */
[----:B------:R-:W-:Y:S01]  /*0610*/  FADD R24, R7, R24 ;  /* 0x0000001807187221 */ /* 0x000fe20000000000 */
[----:B------:R-:W-:Y:S01]  /*0620*/  SEL R16, R16, RZ, P1 ;  /* 0x000000ff10107207 */ /* 0x000fe20000800000 */
[----:B------:R-:W0:Y:S01]  /*0630*/  LDC.64 R4, c[0x0][0x218] ;  /* 0x00008600ff047b82 */ /* 0x000e220000000a00 */
[----:B------:R-:W-:Y:S02]  /*0640*/  I2FP.F32.S32 R0, R0 ;  /* 0x0000000000007245 */ /* 0x000fe40000201400 */
[----:B------:R-:W-:Y:S02]  /*0650*/  SEL R17, R17, RZ, P1 ;  /* 0x000000ff11117207 */ /* 0x000fe40000800000 */
[----:B------:R-:W-:-:S02]  /*0660*/  FSETP.GT.AND P1, PT, |R0|, 8.50705917302346158658e+37, PT ;  /* 0x7e8000000000780b */ /* 0x000fc40003f24200 */
[----:B-----5:R-:W-:Y:S02]  /*0670*/  SEL R12, R12, RZ, P6 ;  /* 0x000000ff0c0c7207 */ /* 0x020fe40003000000 */
[----:B------:R-:W-:Y:S01]  /*0680*/  SEL R13, R13, RZ, P6 ;  /* 0x000000ff0d0d7207 */ /* 0x000fe20003000000 */
[----:B0-----:R-:W-:Y:S01]  /*0690*/  IMAD.WIDE R4, R2, 0x4, R4 ;  /* 0x0000000402047825 */ /* 0x001fe200078e0204 */
[----:B--2---:R-:W-:Y:S02]  /*06a0*/  SEL R14, R14, RZ, P5 ;  /* 0x000000ff0e0e7207 */ /* 0x004fe40002800000 */
[----:B------:R-:W-:Y:S02]  /*06b0*/  SEL R15, R15, RZ, P5 ;  /* 0x000000ff0f0f7207 */ /* 0x000fe40002800000 */
[----:B---3--:R-:W-:Y:S01]  /*06c0*/  SEL R10, R10, RZ, P0 ;  /* 0x000000ff0a0a7207 */ /* 0x008fe20000000000 */
[----:B------:R-:W-:Y:S01]  /*06d0*/  FADD R25, R25, R14 ;  /* 0x0000000e19197221 */ /* 0x000fe20000000000 */
[----:B------:R-:W-:Y:S01]  /*06e0*/  SEL R11, R11, RZ, P0 ;  /* 0x000000ff0b0b7207 */ /* 0x000fe20000000000 */
[----:B------:R-:W-:Y:S01]  /*06f0*/  FADD R24, R24, R15 ;  /* 0x0000000f18187221 */ /* 0x000fe20000000000 */
[----:B------:R-:W-:Y:S01]  /*0700*/  FSETP.GEU.AND P0, PT, |R0|, 1.175494350822287508e-38, PT ;  /* 0x008000000000780b */ /* 0x000fe20003f0e200 */
[----:B------:R-:W-:-:S02]  /*0710*/  FADD R25, R25, R16 ;  /* 0x0000001019197221 */ /* 0x000fc40000000000 */
[----:B------:R-:W-:Y:S02]  /*0720*/  FADD R24, R24, R17 ;  /* 0x0000001118187221 */ /* 0x000fe40000000000 */
[----:B------:R-:W-:Y:S02]  /*0730*/  FADD R25, R25, R12 ;  /* 0x0000000c19197221 */ /* 0x000fe40000000000 */
[----:B------:R-:W-:Y:S01]  /*0740*/  FADD R24, R24, R13 ;  /* 0x0000000d18187221 */ /* 0x000fe20000000000 */
[----:B------:R-:W-:Y:S01]  /*0750*/  SEL R18, R18, RZ, P4 ;  /* 0x000000ff12127207 */ /* 0x000fe20002000000 */
[----:B------:R-:W-:Y:S01]  /*0760*/  @P1 FMUL R0, R0, 0.25 ;  /* 0x3e80000000001820 */ /* 0x000fe20000400000 */
[----:B------:R-:W-:Y:S01]  /*0770*/  SEL R19, R19, RZ, P4 ;  /* 0x000000ff13137207 */ /* 0x000fe20002000000 */
[----:B------:R-:W-:Y:S01]  /*0780*/  FADD R25, R25, R10 ;  /* 0x0000000a19197221 */ /* 0x000fe20000000000 */
[----:B------:R-:W-:Y:S01]  /*0790*/  FADD R24, R24, R11 ;  /* 0x0000000b18187221 */ /* 0x000fe20000000000 */
[----:B------:R-:W-:-:S02]  /*07a0*/  @!P0 FMUL R0, R0, 16777216 ;  /* 0x4b80000000008820 */ /* 0x000fc40000400000 */
[----:B------:R-:W-:Y:S01]  /*07b0*/  FADD R25, R25, R18 ;  /* 0x0000001219197221 */ /* 0x000fe20000000000 */
[----:B------:R-:W-:-:S03]  /*07c0*/  FADD R24, R24, R19 ;  /* 0x0000001318187221 */ /* 0x000fc60000000000 */
[----:B------:R-:W0:Y:S01]  /*07d0*/  MUFU.RCP R0, R0 ;  /* 0x0000000000007308 */ /* 0x000e220000001000 */
[----:B----4-:R-:W-:Y:S02]  /*07e0*/  SEL R20, R20, RZ, P2 ;  /* 0x000000ff14147207 */ /* 0x010fe40001000000 */
[----:B------:R-:W-:-:S03]  /*07f0*/  SEL R21, R21, RZ, P2 ;  /* 0x000000ff15157207 */ /* 0x000fc60001000000 */
[----:B------:R-:W-:Y:S02]  /*0800*/  FADD R25, R25, R20 ;  /* 0x0000001419197221 */ /* 0x000fe40000000000 */
[----:B------:R-:W-:Y:S01]  /*0810*/  FADD R24, R24, R21 ;  /* 0x0000001518187221 */ /* 0x000fe20000000000 */
[----:B------:R-:W-:Y:S02]  /*0820*/  SEL R8, R8, RZ, !P3 ;  /* 0x000000ff08087207 */ /* 0x000fe40005800000 */
[----:B------:R-:W-:-:S03]  /*0830*/  SEL R9, R9, RZ, !P3 ;  /* 0x000000ff09097207 */ /* 0x000fc60005800000 */
[----:B------:R-:W-:Y:S02]  /*0840*/  FADD R8, R25, R8 ;  /* 0x0000000819087221 */ /* 0x000fe40000000000 */
[----:B------:R-:W-:Y:S02]  /*0850*/  FADD R9, R24, R9 ;  /* 0x0000000918097221 */ /* 0x000fe40000000000 */
[----:B------:R-:W-:Y:S02]  /*0860*/  @P1 FMUL R8, R8, 0.25 ;  /* 0x3e80000008081820 */ /* 0x000fe40000400000 */
[----:B------:R-:W-:Y:S02]  /*0870*/  @P1 FMUL R9, R9, 0.25 ;  /* 0x3e80000009091820 */ /* 0x000fe40000400000 */
[----:B------:R-:W-:Y:S02]  /*0880*/  @!P0 FMUL R8, R8, 16777216 ;  /* 0x4b80000008088820 */ /* 0x000fe40000400000 */
[----:B------:R-:W-:-:S02]  /*0890*/  @!P0 FMUL R9, R9, 16777216 ;  /* 0x4b80000009098820 */ /* 0x000fc40000400000 */
[C---:B0-----:R-:W-:Y:S02]  /*08a0*/  FMUL R8, R0.reuse, R8 ;  /* 0x0000000800087220 */ /* 0x041fe40000400000 */
[----:B------:R-:W-:-:S05]  /*08b0*/  FMUL R9, R0, R9 ;  /* 0x0000000900097220 */ /* 0x000fca0000400000 */
[----:B------:R-:W-:Y:S01]  /*08c0*/  STG.E.64 desc[UR4][R4.64], R8 ;  /* 0x0000000804007986 */ /* 0x000fe2000c101b04 */
[----:B------:R-:W-:Y:S05]  /*08d0*/  EXIT ;  /* 0x000000000000794d */ /* 0x000fea0003800000 */
.L_x_0:
[----:B------:R-:W-:-:S00]  /*08e0*/  BRA `(.L_x_0) ;  /* 0xfffffffc00fc7947 */ /* 0x000fc0000383ffff */
[----:B------:R-:W-:-:S00]  /*08f0*/  NOP ;  /* 0x0000000000007918 */ /* 0x000fc00000000000 */
        /* <DEDUP_REMOVED lines=8> */
.L_x_1:


//--------------------- .nv.constant0.triton_poi_fused_avg_pool2d_31 --------------------------
	.section	.nv.constant0.triton_poi_fused_avg_pool2d_31,"a",@progbits
	.sectionflags	@""
	.align	4
.nv.constant0.triton_poi_fused_avg_pool2d_31:
	.zero		548
